	.headerflags	@"EF_CUDA_TEXMODE_UNIFIED EF_CUDA_64BIT_ADDRESS EF_CUDA_ACCELERATORS EF_CUDA_SM90 EF_CUDA_VIRTUAL_SM(EF_CUDA_SM90)"
	.elftype	@"ET_EXEC"


//--------------------- .nv.info                  --------------------------
	.section	.nv.info,"",@"SHT_CUDA_INFO"
	.align	4


	//----- nvinfo : EIATTR_REGCOUNT
	.align		4
        /*0000*/ 	.byte	0x04, 0x2f
        /*0002*/ 	.short	(.L_1 - .L_0)
	.align		4
.L_0:
        /*0004*/ 	.word	index@(triton_poi_fused__unsafe_index_add_mul_sub_23)
        /*0008*/ 	.word	0x00000022


	//----- nvinfo : EIATTR_MIN_STACK_SIZE
	.align		4
.L_1:
        /*000c*/ 	.byte	0x04, 0x12
        /*000e*/ 	.short	(.L_3 - .L_2)
	.align		4
.L_2:
        /*0010*/ 	.word	index@(triton_poi_fused__unsafe_index_add_mul_sub_23)
        /*0014*/ 	.word	0x00000000


	//----- nvinfo : EIATTR_FRAME_SIZE
	.align		4
.L_3:
        /*0018*/ 	.byte	0x04, 0x11
        /*001a*/ 	.short	(.L_5 - .L_4)
	.align		4
.L_4:
        /*001c*/ 	.word	index@(triton_poi_fused__unsafe_index_add_mul_sub_23)
        /*0020*/ 	.word	0x00000000


	//----- nvinfo : EIATTR_MIN_STACK_SIZE
	.align		4
.L_5:
        /*0024*/ 	.byte	0x04, 0x12
        /*0026*/ 	.short	(.L_7 - .L_6)
	.align		4
.L_6:
        /*0028*/ 	.word	index@(triton_poi_fused__unsafe_index_add_mul_sub_23)
        /*002c*/ 	.word	0x00000000
.L_7:


//--------------------- .nv.info.triton_poi_fused__unsafe_index_add_mul_sub_23 --------------------------
	.section	.nv.info.triton_poi_fused__unsafe_index_add_mul_sub_23,"",@"SHT_CUDA_INFO"
	.sectionflags	@""
	.align	4


	//----- nvinfo : EIATTR_CUDA_API_VERSION
	.align		4
        /*0000*/ 	.byte	0x04, 0x37
        /*0002*/ 	.short	(.L_9 - .L_8)
.L_8:
        /*0004*/ 	.word	0x0000007c


	//----- nvinfo : EIATTR_KPARAM_INFO
	.align		4
.L_9:
        /*0008*/ 	.byte	0x04, 0x17
        /*000a*/ 	.short	(.L_11 - .L_10)
.L_10:
        /*000c*/ 	.word	0x00000000
        /*0010*/ 	.short	0x000b
        /*0012*/ 	.short	0x0058
        /*0014*/ 	.byte	0x00, 0xf0, 0x11, 0x00


	//----- nvinfo : EIATTR_KPARAM_INFO
	.align		4
.L_11:
        /*0018*/ 	.byte	0x04, 0x17
        /*001a*/ 	.short	(.L_13 - .L_12)
.L_12:
        /*001c*/ 	.word	0x00000000
        /*0020*/ 	.short	0x000a
        /*0022*/ 	.short	0x0050
        /*0024*/ 	.byte	0x00, 0xf4, 0x21, 0x00


	//----- nvinfo : EIATTR_KPARAM_INFO
	.align		4
.L_13:
        /*0028*/ 	.byte	0x04, 0x17
        /*002a*/ 	.short	(.L_15 - .L_14)
.L_14:
        /*002c*/ 	.word	0x00000000
        /*0030*/ 	.short	0x0009
        /*0032*/ 	.short	0x0048
        /*0034*/ 	.byte	0x00, 0xf4, 0x21, 0x00


	//----- nvinfo : EIATTR_KPARAM_INFO
	.align		4
.L_15:
        /*0038*/ 	.byte	0x04, 0x17
        /*003a*/ 	.short	(.L_17 - .L_16)
.L_16:
        /*003c*/ 	.word	0x00000000
        /*0040*/ 	.short	0x0008
        /*0042*/ 	.short	0x0040
        /*0044*/ 	.byte	0x00, 0xf4, 0x21, 0x00


	//----- nvinfo : EIATTR_KPARAM_INFO
	.align		4
.L_17:
        /*0048*/ 	.byte	0x04, 0x17
        /*004a*/ 	.short	(.L_19 - .L_18)
.L_18:
        /*004c*/ 	.word	0x00000000
        /*0050*/ 	.short	0x0007
        /*0052*/ 	.short	0x0038
        /*0054*/ 	.byte	0x00, 0xf4, 0x21, 0x00


	//----- nvinfo : EIATTR_KPARAM_INFO
	.align		4
.L_19:
        /*0058*/ 	.byte	0x04, 0x17
        /*005a*/ 	.short	(.L_21 - .L_20)
.L_20:
        /*005c*/ 	.word	0x00000000
        /*0060*/ 	.short	0x0006
        /*0062*/ 	.short	0x0030
        /*0064*/ 	.byte	0x00, 0xf4, 0x21, 0x00


	//----- nvinfo : EIATTR_KPARAM_INFO
	.align		4
.L_21:
        /*0068*/ 	.byte	0x04, 0x17
        /*006a*/ 	.short	(.L_23 - .L_22)
.L_22:
        /*006c*/ 	.word	0x00000000
        /*0070*/ 	.short	0x0005
        /*0072*/ 	.short	0x0028
        /*0074*/ 	.byte	0x00, 0xf4, 0x21, 0x00


	//----- nvinfo : EIATTR_KPARAM_INFO
	.align		4
.L_23:
        /*0078*/ 	.byte	0x04, 0x17
        /*007a*/ 	.short	(.L_25 - .L_24)
.L_24:
        /*007c*/ 	.word	0x00000000
        /*0080*/ 	.short	0x0004
        /*0082*/ 	.short	0x0020
        /*0084*/ 	.byte	0x00, 0xf4, 0x21, 0x00


	//----- nvinfo : EIATTR_KPARAM_INFO
	.align		4
.L_25:
        /*0088*/ 	.byte	0x04, 0x17
        /*008a*/ 	.short	(.L_27 - .L_26)
.L_26:
        /*008c*/ 	.word	0x00000000
        /*0090*/ 	.short	0x0003
        /*0092*/ 	.short	0x0018
        /*0094*/ 	.byte	0x00, 0xf4, 0x21, 0x00


	//----- nvinfo : EIATTR_KPARAM_INFO
	.align		4
.L_27:
        /*0098*/ 	.byte	0x04, 0x17
        /*009a*/ 	.short	(.L_29 - .L_28)
.L_28:
        /*009c*/ 	.word	0x00000000
        /*00a0*/ 	.short	0x0002
        /*00a2*/ 	.short	0x0010
        /*00a4*/ 	.byte	0x00, 0xf4, 0x21, 0x00


	//----- nvinfo : EIATTR_KPARAM_INFO
	.align		4
.L_29:
        /*00a8*/ 	.byte	0x04, 0x17
        /*00aa*/ 	.short	(.L_31 - .L_30)
.L_30:
        /*00ac*/ 	.word	0x00000000
        /*00b0*/ 	.short	0x0001
        /*00b2*/ 	.short	0x0008
        /*00b4*/ 	.byte	0x00, 0xf4, 0x21, 0x00


	//----- nvinfo : EIATTR_KPARAM_INFO
	.align		4
.L_31:
        /*00b8*/ 	.byte	0x04, 0x17
        /*00ba*/ 	.short	(.L_33 - .L_32)
.L_32:
        /*00bc*/ 	.word	0x00000000
        /*00c0*/ 	.short	0x0000
        /*00c2*/ 	.short	0x0000
        /*00c4*/ 	.byte	0x00, 0xf4, 0x21, 0x00


	//----- nvinfo : EIATTR_SPARSE_MMA_MASK
	.align		4
.L_33:
        /*00c8*/ 	.byte	0x03, 0x50
        /*00ca*/ 	.short	0x0000


	//----- nvinfo : EIATTR_MAXREG_COUNT
	.align		4
        /*00cc*/ 	.byte	0x03, 0x1b
        /*00ce*/ 	.short	0x00ff


	//----- nvinfo : EIATTR_EXIT_INSTR_OFFSETS
	.align		4
        /*00d0*/ 	.byte	0x04, 0x1c
        /*00d2*/ 	.short	(.L_35 - .L_34)


	//   ....[0]....
.L_34:
        /*00d4*/ 	.word	0x00000d40


	//----- nvinfo : EIATTR_REQNTID
	.align		4
.L_35:
        /*00d8*/ 	.byte	0x04, 0x10
        /*00da*/ 	.short	(.L_37 - .L_36)
.L_36:
        /*00dc*/ 	.word	0x00000100
        /*00e0*/ 	.word	0x00000001
        /*00e4*/ 	.word	0x00000001


	//----- nvinfo : EIATTR_CBANK_PARAM_SIZE
	.align		4
.L_37:
        /*00e8*/ 	.byte	0x03, 0x19
        /*00ea*/ 	.short	0x005c


	//----- nvinfo : EIATTR_PARAM_CBANK
	.align		4
        /*00ec*/ 	.byte	0x04, 0x0a
        /*00ee*/ 	.short	(.L_39 - .L_38)
	.align		4
.L_38:
        /*00f0*/ 	.word	index@(.nv.constant0.triton_poi_fused__unsafe_index_add_mul_sub_23)
        /*00f4*/ 	.short	0x0210
        /*00f6*/ 	.short	0x005c


	//----- nvinfo : EIATTR_SW_WAR
	.align		4
.L_39:
        /*00f8*/ 	.byte	0x04, 0x36
        /*00fa*/ 	.short	(.L_41 - .L_40)
.L_40:
        /*00fc*/ 	.word	0x00000008
.L_41:


//--------------------- .nv.callgraph             --------------------------
	.section	.nv.callgraph,"",@"SHT_CUDA_CALLGRAPH"
	.align	4
	.sectionentsize	8
	.align		4
        /*0000*/ 	.word	0x00000000
	.align		4
        /*0004*/ 	.word	0xffffffff
	.align		4
        /*0008*/ 	.word	0x00000000
	.align		4
        /*000c*/ 	.word	0xfffffffe
	.align		4
        /*0010*/ 	.word	0x00000000
	.align		4
        /*0014*/ 	.word	0xfffffffd
	.align		4
        /*0018*/ 	.word	0x00000000
	.align		4
        /*001c*/ 	.word	0xfffffffc


//--------------------- .text.triton_poi_fused__unsafe_index_add_mul_sub_23 --------------------------
	.section	.text.triton_poi_fused__unsafe_index_add_mul_sub_23,"ax",@progbits
	.align	128
        .global         triton_poi_fused__unsafe_index_add_mul_sub_23
        .type           triton_poi_fused__unsafe_index_add_mul_sub_23,@function
        .size           triton_poi_fused__unsafe_index_add_mul_sub_23,(.L_x_1 - triton_poi_fused__unsafe_index_add_mul_sub_23)
        .other          triton_poi_fused__unsafe_index_add_mul_sub_23,@"STO_CUDA_ENTRY STV_DEFAULT"
triton_poi_fused__unsafe_index_add_mul_sub_23:
.text.triton_poi_fused__unsafe_index_add_mul_sub_23:
[----:B------:R-:W-:Y:S01]  /*0000*/  LDC R1, c[0x0][0x28] ;  /* 0x00000a00ff017b82 */ /* 0x000fe20000000800 */
[----:B------:R-:W1:Y:S07]  /*0010*/  S2R R0, SR_TID.X ;  /* 0x0000000000007919 */ /* 0x000e6e0000002100 */
[----:B------:R-:W2:Y:S01]  /*0020*/  LDC.64 R2, c[0x0][0x228] ;  /* 0x00008a00ff027b82 */ /* 0x000ea20000000a00 */
[----:B------:R-:W-:Y:S01]  /*0030*/  ULDC.64 UR4, c[0x0][0x208] ;  /* 0x0000820000047ab9 */ /* 0x000fe20000000a00 */
[----:B------:R-:W-:Y:S01]  /*0040*/  ULDC.64 UR6, c[0x0][0x230] ;  /* 0x00008c0000067ab9 */ /* 0x000fe20000000a00 */
[----:B------:R-:W3:Y:S05]  /*0050*/  S2R R7, SR_CTAID.X ;  /* 0x0000000000077919 */ /* 0x000eea0000002500 */
[----:B------:R-:W4:Y:S08]  /*0060*/  LDC.64 R14, c[0x0][0x220] ;  /* 0x00008800ff0e7b82 */ /* 0x000f300000000a00 */
[----:B------:R-:W5:Y:S08]  /*0070*/  LDC.64 R18, c[0x0][0x218] ;  /* 0x00008600ff127b82 */ /* 0x000f700000000a00 */
[----:B------:R-:W4:Y:S01]  /*0080*/  LDC.64 R12, c[0x0][0x238] ;  /* 0x00008e00ff0c7b82 */ /* 0x000f220000000a00 */
[----:B-1----:R-:W-:Y:S01]  /*0090*/  IMAD.SHL.U32 R0, R0, 0x2, RZ ;  /* 0x0000000200007824 */ /* 0x002fe200078e00ff */
[----:B---3--:R-:W-:-:S04]  /*00a0*/  SHF.R.S32.HI R17, RZ, 0x16, R7 ;  /* 0x00000016ff117819 */ /* 0x008fc80000011407 */
[----:B------:R-:W-:Y:S02]  /*00b0*/  LOP3.LUT R0, R0, 0x1fe, RZ, 0xc0, !PT ;  /* 0x000001fe00007812 */ /* 0x000fe400078ec0ff */
[----:B------:R-:W-:-:S03]  /*00c0*/  SGXT R17, R17, 0x1 ;  /* 0x000000011111781a */ /* 0x000fc60000000200 */
[----:B------:R-:W-:Y:S02]  /*00d0*/  IMAD R0, R7, 0x200, R0 ;  /* 0x0000020007007824 */ /* 0x000fe400078e0200 */
[----:B------:R-:W1:Y:S03]  /*00e0*/  LDC.64 R6, c[0x0][0x248] ;  /* 0x00009200ff067b82 */ /* 0x000e660000000a00 */
[----:B------:R-:W-:Y:S02]  /*00f0*/  SHF.R.S32.HI R5, RZ, 0x1f, R0 ;  /* 0x0000001fff057819 */ /* 0x000fe40000011400 */
[-C--:B------:R-:W-:Y:S02]  /*0100*/  LEA.HI R4, R17, R0.reuse, RZ, 0xc ;  /* 0x0000000011047211 */ /* 0x080fe400078f60ff */
[----:B------:R-:W-:Y:S02]  /*0110*/  LEA.HI R5, R5, R0, RZ, 0x6 ;  /* 0x0000000005057211 */ /* 0x000fe400078f30ff */
[----:B------:R-:W-:-:S02]  /*0120*/  SHF.R.S32.HI R4, RZ, 0xc, R4 ;  /* 0x0000000cff047819 */ /* 0x000fc40000011404 */
[----:B------:R-:W-:Y:S02]  /*0130*/  LOP3.LUT R9, R5, 0xffffffc0, RZ, 0xc0, !PT ;  /* 0xffffffc005097812 */ /* 0x000fe400078ec0ff */
[----:B------:R-:W-:-:S03]  /*0140*/  SHF.R.S32.HI R5, RZ, 0x6, R5 ;  /* 0x00000006ff057819 */ /* 0x000fc60000011405 */
[----:B------:R-:W-:Y:S01]  /*0150*/  IMAD.IADD R16, R0, 0x1, -R9 ;  /* 0x0000000100107824 */ /* 0x000fe200078e0a09 */
[----:B------:R-:W-:-:S03]  /*0160*/  LEA.HI R20, R5, R5, RZ, 0x6 ;  /* 0x0000000505147211 */ /* 0x000fc600078f30ff */
[----:B--2---:R-:W-:Y:S01]  /*0170*/  IMAD.WIDE R8, R16, 0x8, R2 ;  /* 0x0000000810087825 */ /* 0x004fe200078e0202 */
[----:B------:R-:W-:Y:S02]  /*0180*/  LEA.HI R2, R4, R4, RZ, 0x6 ;  /* 0x0000000404027211 */ /* 0x000fe400078f30ff */
[----:B------:R-:W-:Y:S02]  /*0190*/  LOP3.LUT R20, R20, 0xffffffc0, RZ, 0xc0, !PT ;  /* 0xffffffc014147812 */ /* 0x000fe400078ec0ff */
[----:B------:R-:W-:Y:S01]  /*01a0*/  LOP3.LUT R3, R2, 0xffffffc0, RZ, 0xc0, !PT ;  /* 0xffffffc002037812 */ /* 0x000fe200078ec0ff */
[----:B------:R-:W2:Y:S01]  /*01b0*/  LDG.E.EL.128 R8, desc[UR4][R8.64] ;  /* 0x0000000408087981 */ /* 0x000ea2000c2e1d00 */
[----:B0---4-:R-:W-:Y:S02]  /*01c0*/  IMAD.WIDE R12, R16, 0x8, R12 ;  /* 0x00000008100c7825 */ /* 0x011fe400078e020c */
[----:B------:R-:W-:Y:S02]  /*01d0*/  IADD3 R2, R4, -R3, RZ ;  /* 0x8000000304027210 */ /* 0x000fe40007ffe0ff */
[----:B------:R-:W-:-:S03]  /*01e0*/  IMAD.IADD R4, R5, 0x1, -R20 ;  /* 0x0000000105047824 */ /* 0x000fc600078e0a14 */
[----:B-----5:R-:W-:-:S04]  /*01f0*/  IMAD.WIDE R20, R2, 0x8, R18 ;  /* 0x0000000802147825 */ /* 0x020fc800078e0212 */
[----:B------:R-:W-:Y:S02]  /*0200*/  IMAD.WIDE R22, R4, 0x8, R14 ;  /* 0x0000000804167825 */ /* 0x000fe400078e020e */
[----:B------:R-:W3:Y:S02]  /*0210*/  LDG.E.EL.64 R20, desc[UR4][R20.64] ;  /* 0x0000000414147981 */ /* 0x000ee4000c2e1b00 */
[----:B-1----:R-:W-:Y:S02]  /*0220*/  IMAD.WIDE R6, R2, 0x8, R6 ;  /* 0x0000000802067825 */ /* 0x002fe400078e0206 */
[----:B------:R-:W4:Y:S04]  /*0230*/  LDG.E.EL.64 R22, desc[UR4][R22.64] ;  /* 0x0000000416167981 */ /* 0x000f28000c2e1b00 */
[----:B------:R-:W5:Y:S04]  /*0240*/  LDG.E.EL.128 R12, desc[UR4][R12.64] ;  /* 0x000000040c0c7981 */ /* 0x000f68000c2e1d00 */
[----:B------:R-:W5:Y:S01]  /*0250*/  LDG.E.EL.64 R6, desc[UR4][R6.64] ;  /* 0x0000000406067981 */ /* 0x000f62000c2e1b00 */
[----:B------:R-:W-:-:S04]  /*0260*/  LEA.HI R17, R17, R0, RZ, 0x12 ;  /* 0x0000000011117211 */ /* 0x000fc800078f90ff */
[----:B------:R-:W-:Y:S02]  /*0270*/  SHF.R.S32.HI R17, RZ, 0x12, R17 ;  /* 0x00000012ff117819 */ /* 0x000fe40000011411 */
[----:B--2---:R-:W-:-:S04]  /*0280*/  SHF.R.U32.HI R3, RZ, 0x18, R9 ;  /* 0x00000018ff037819 */ /* 0x004fc80000011609 */
[----:B------:R-:W-:-:S04]  /*0290*/  LOP3.LUT R3, R3, 0x80, RZ, 0xc0, !PT ;  /* 0x0000008003037812 */ /* 0x000fc800078ec0ff */
[----:B------:R-:W-:-:S04]  /*02a0*/  IADD3 R3, P0, R3, UR6, RZ ;  /* 0x0000000603037c10 */ /* 0x000fc8000ff1e0ff */
[C---:B------:R-:W-:Y:S01]  /*02b0*/  LEA R18, P1, R8.reuse, R3, 0x2 ;  /* 0x0000000308127211 */ /* 0x040fe200078210ff */
[----:B------:R-:W-:Y:S01]  /*02c0*/  IMAD.X R19, RZ, RZ, UR7, P0 ;  /* 0x00000007ff137e24 */ /* 0x000fe200080e06ff */
[----:B---3--:R-:W-:Y:S02]  /*02d0*/  SHF.R.U32.HI R5, RZ, 0x1a, R21 ;  /* 0x0000001aff057819 */ /* 0x008fe40000011615 */
[----:B----4-:R-:W-:Y:S02]  /*02e0*/  SHF.R.U32.HI R3, RZ, 0x1a, R23 ;  /* 0x0000001aff037819 */ /* 0x010fe40000011617 */
[----:B------:R-:W-:Y:S02]  /*02f0*/  LEA.HI.X R19, R8, R19, R9, 0x2, P1 ;  /* 0x0000001308137211 */ /* 0x000fe400008f1409 */
[----:B-----5:R-:W-:Y:S02]  /*0300*/  SHF.R.U32.HI R25, RZ, 0x18, R13 ;  /* 0x00000018ff197819 */ /* 0x020fe4000001160d */
[----:B------:R-:W-:-:S02]  /*0310*/  LOP3.LUT R3, R3, 0x20, RZ, 0xc0, !PT ;  /* 0x0000002003037812 */ /* 0x000fc400078ec0ff */
[----:B------:R-:W-:Y:S02]  /*0320*/  LOP3.LUT R9, R5, 0x20, RZ, 0xc0, !PT ;  /* 0x0000002005097812 */ /* 0x000fe400078ec0ff */
[----:B------:R-:W-:Y:S02]  /*0330*/  SHF.R.U32.HI R5, RZ, 0x1a, R7 ;  /* 0x0000001aff057819 */ /* 0x000fe40000011607 */
[----:B------:R-:W-:Y:S02]  /*0340*/  LOP3.LUT R25, R25, 0x80, RZ, 0xc0, !PT ;  /* 0x0000008019197812 */ /* 0x000fe400078ec0ff */
[----:B------:R-:W-:Y:S02]  /*0350*/  IADD3 R3, P1, R22, R3, RZ ;  /* 0x0000000316037210 */ /* 0x000fe40007f3e0ff */
[----:B------:R-:W-:Y:S02]  /*0360*/  IADD3 R9, P0, R20, R9, RZ ;  /* 0x0000000914097210 */ /* 0x000fe40007f1e0ff */
[----:B------:R-:W-:-:S02]  /*0370*/  LOP3.LUT R5, R5, 0x20, RZ, 0xc0, !PT ;  /* 0x0000002005057812 */ /* 0x000fc400078ec0ff */
[----:B------:R-:W-:Y:S02]  /*0380*/  IADD3 R25, P2, R25, UR6, RZ ;  /* 0x0000000619197c10 */ /* 0x000fe4000ff5e0ff */
[----:B------:R-:W-:Y:S01]  /*0390*/  IADD3.X R20, RZ, R23, RZ, P1, !PT ;  /* 0x00000017ff147210 */ /* 0x000fe20000ffe4ff */
[----:B------:R-:W-:Y:S01]  /*03a0*/  IMAD.X R22, RZ, RZ, R21, P0 ;  /* 0x000000ffff167224 */ /* 0x000fe200000e0615 */
[----:B------:R-:W-:Y:S02]  /*03b0*/  IADD3 R8, P1, R6, R5, RZ ;  /* 0x0000000506087210 */ /* 0x000fe40007f3e0ff */
[----:B------:R-:W-:Y:S01]  /*03c0*/  LEA R24, P0, R12, R25, 0x2 ;  /* 0x000000190c187211 */ /* 0x000fe200078010ff */
[----:B------:R-:W-:Y:S01]  /*03d0*/  IMAD.X R25, RZ, RZ, UR7, P2 ;  /* 0x00000007ff197e24 */ /* 0x000fe200090e06ff */
[C---:B------:R-:W-:Y:S01]  /*03e0*/  SHF.L.U64.HI R5, R3.reuse, 0x7, R20 ;  /* 0x0000000703057819 */ /* 0x040fe20000010214 */
[----:B------:R-:W-:Y:S01]  /*03f0*/  IMAD.SHL.U32 R3, R3, 0x80, RZ ;  /* 0x0000008003037824 */ /* 0x000fe200078e00ff */
[----:B------:R-:W-:-:S02]  /*0400*/  SHF.L.U64.HI R22, R9, 0xc, R22 ;  /* 0x0000000c09167819 */ /* 0x000fc40000010216 */
[----:B------:R-:W-:Y:S01]  /*0410*/  LEA.HI.X R25, R12, R25, R13, 0x2, P0 ;  /* 0x000000190c197211 */ /* 0x000fe200000f140d */
[----:B------:R-:W-:Y:S01]  /*0420*/  IMAD.X R23, RZ, RZ, R7, P1 ;  /* 0x000000ffff177224 */ /* 0x000fe200008e0607 */
[----:B------:R-:W-:Y:S01]  /*0430*/  IADD3 R12, P0, R3, R18, RZ ;  /* 0x00000012030c7210 */ /* 0x000fe20007f1e0ff */
[----:B------:R-:W0:Y:S01]  /*0440*/  LDC.64 R6, c[0x0][0x240] ;  /* 0x00009000ff067b82 */ /* 0x000e220000000a00 */
[----:B------:R-:W-:Y:S02]  /*0450*/  SHF.L.U32 R9, R9, 0xc, RZ ;  /* 0x0000000c09097819 */ /* 0x000fe400000006ff */
[C---:B------:R-:W-:Y:S01]  /*0460*/  SHF.L.U64.HI R23, R8.reuse, 0xc, R23 ;  /* 0x0000000c08177819 */ /* 0x040fe20000010217 */
[----:B------:R-:W-:Y:S01]  /*0470*/  IMAD.X R13, R5, 0x1, R19, P0 ;  /* 0x00000001050d7824 */ /* 0x000fe200000e0613 */
[----:B------:R-:W-:Y:S01]  /*0480*/  IADD3 R26, P0, R9, R12, RZ ;  /* 0x0000000c091a7210 */ /* 0x000fe20007f1e0ff */
[----:B------:R-:W-:-:S04]  /*0490*/  IMAD.SHL.U32 R8, R8, 0x1000, RZ ;  /* 0x0000100008087824 */ /* 0x000fc800078e00ff */
[----:B------:R-:W-:Y:S01]  /*04a0*/  IMAD.X R27, R22, 0x1, R13, P0 ;  /* 0x00000001161b7824 */ /* 0x000fe200000e060d */
[----:B------:R-:W-:Y:S02]  /*04b0*/  IADD3 R12, P0, R8, R12, RZ ;  /* 0x0000000c080c7210 */ /* 0x000fe40007f1e0ff */
[----:B------:R-:W-:-:S03]  /*04c0*/  SHF.L.U32 R21, R17, 0xf, RZ ;  /* 0x0000000f11157819 */ /* 0x000fc600000006ff */
[----:B------:R-:W-:Y:S02]  /*04d0*/  IMAD.X R13, R23, 0x1, R13, P0 ;  /* 0x00000001170d7824 */ /* 0x000fe400000e060d */
[----:B------:R-:W-:Y:S01]  /*04e0*/  IMAD.WIDE R26, R21, 0x4, R26 ;  /* 0x00000004151a7825 */ /* 0x000fe200078e021a */
[----:B------:R-:W-:-:S03]  /*04f0*/  IADD3 R17, P0, R24, R3, RZ ;  /* 0x0000000318117210 */ /* 0x000fc60007f1e0ff */
[----:B------:R-:W-:Y:S01]  /*0500*/  IMAD.WIDE R12, R21, 0x4, R12 ;  /* 0x00000004150c7825 */ /* 0x000fe200078e020c */
[----:B------:R-:W2:Y:S01]  /*0510*/  LDG.E.EL R20, desc[UR4][R26.64] ;  /* 0x000000041a147981 */ /* 0x000ea2000c2e1900 */
[----:B------:R-:W-:-:S03]  /*0520*/  IADD3 R28, P1, R17, R9, RZ ;  /* 0x00000009111c7210 */ /* 0x000fc60007f3e0ff */
[----:B------:R1:W3:Y:S02]  /*0530*/  LDG.E.EL R26, desc[UR4][R12.64] ;  /* 0x000000040c1a7981 */ /* 0x0002e4000c2e1900 */
[----:B-1----:R-:W-:Y:S01]  /*0540*/  IMAD.X R13, R25, 0x1, R5, P0 ;  /* 0x00000001190d7824 */ /* 0x002fe200000e0605 */
[----:B------:R-:W-:-:S03]  /*0550*/  IADD3 R12, P2, R8, R17, RZ ;  /* 0x00000011080c7210 */ /* 0x000fc60007f5e0ff */
[----:B------:R-:W-:Y:S02]  /*0560*/  IMAD.X R29, R13, 0x1, R22, P1 ;  /* 0x000000010d1d7824 */ /* 0x000fe400008e0616 */
[----:B0-----:R-:W-:-:S04]  /*0570*/  IMAD.WIDE R16, R16, 0x4, R6 ;  /* 0x0000000410107825 */ /* 0x001fc800078e0206 */
[----:B------:R-:W-:Y:S02]  /*0580*/  IMAD.WIDE R6, R21, 0x4, R28 ;  /* 0x0000000415067825 */ /* 0x000fe400078e021c */
[----:B------:R-:W0:Y:S01]  /*0590*/  LDC.64 R28, c[0x0][0x250] ;  /* 0x00009400ff1c7b82 */ /* 0x000e220000000a00 */
[----:B------:R-:W4:Y:S04]  /*05a0*/  LDG.E.EL.64 R16, desc[UR4][R16.64] ;  /* 0x0000000410107981 */ /* 0x000f28000c2e1b00 */
[----:B------:R-:W2:Y:S01]  /*05b0*/  LDG.E.EL R6, desc[UR4][R6.64] ;  /* 0x0000000406067981 */ /* 0x000ea2000c2e1900 */
[----:B0-----:R-:W-:-:S06]  /*05c0*/  IMAD.WIDE R28, R4, 0x8, R28 ;  /* 0x00000008041c7825 */ /* 0x001fcc00078e021c */
[----:B------:R-:W5:Y:S01]  /*05d0*/  LDG.E.EL.64 R28, desc[UR4][R28.64] ;  /* 0x000000041c1c7981 */ /* 0x000f62000c2e1b00 */
[----:B------:R-:W-:-:S03]  /*05e0*/  IADD3.X R13, R23, R13, RZ, P2, !PT ;  /* 0x0000000d170d7210 */ /* 0x000fc600017fe4ff */
[----:B------:R-:W-:-:S06]  /*05f0*/  IMAD.WIDE R12, R21, 0x4, R12 ;  /* 0x00000004150c7825 */ /* 0x000fcc00078e020c */
[----:B------:R-:W3:Y:S01]  /*0600*/  LDG.E.EL R12, desc[UR4][R12.64] ;  /* 0x000000040c0c7981 */ /* 0x000ee2000c2e1900 */
[----:B--2---:R-:W-:-:S04]  /*0610*/  FADD R27, -R20, R6 ;  /* 0x00000006141b7221 */ /* 0x004fc80000000100 */
[----:B----4-:R-:W-:Y:S01]  /*0620*/  FFMA R7, R16, R27, R20 ;  /* 0x0000001b10077223 */ /* 0x010fe20000000014 */
[----:B-----5:R-:W-:-:S04]  /*0630*/  SHF.R.U32.HI R27, RZ, 0x1a, R29 ;  /* 0x0000001aff1b7819 */ /* 0x020fc8000001161d */
[----:B------:R-:W-:-:S04]  /*0640*/  LOP3.LUT R27, R27, 0x20, RZ, 0xc0, !PT ;  /* 0x000000201b1b7812 */ /* 0x000fc800078ec0ff */
[----:B------:R-:W-:-:S05]  /*0650*/  IADD3 R20, P0, R28, R27, RZ ;  /* 0x0000001b1c147210 */ /* 0x000fca0007f1e0ff */
[----:B------:R-:W-:-:S05]  /*0660*/  IMAD.X R27, RZ, RZ, R29, P0 ;  /* 0x000000ffff1b7224 */ /* 0x000fca00000e061d */
[C---:B------:R-:W-:Y:S01]  /*0670*/  SHF.L.U64.HI R6, R20.reuse, 0x7, R27 ;  /* 0x0000000714067819 */ /* 0x040fe2000001021b */
[----:B------:R-:W-:Y:S02]  /*0680*/  IMAD.SHL.U32 R20, R20, 0x80, RZ ;  /* 0x0000008014147824 */ /* 0x000fe400078e00ff */
[----:B---3--:R-:W-:-:S03]  /*0690*/  FADD R13, -R26, R12 ;  /* 0x0000000c1a0d7221 */ /* 0x008fc60000000100 */
[----:B------:R-:W-:Y:S01]  /*06a0*/  IADD3 R18, P0, R20, R18, RZ ;  /* 0x0000001214127210 */ /* 0x000fe20007f1e0ff */
[----:B------:R-:W-:-:S03]  /*06b0*/  FFMA R12, R16, R13, R26 ;  /* 0x0000000d100c7223 */ /* 0x000fc6000000001a */
[----:B------:R-:W-:Y:S02]  /*06c0*/  IADD3.X R19, R6, R19, RZ, P0, !PT ;  /* 0x0000001306137210 */ /* 0x000fe400007fe4ff */
[----:B------:R-:W-:-:S05]  /*06d0*/  IADD3 R26, P0, R18, R8, RZ ;  /* 0x00000008121a7210 */ /* 0x000fca0007f1e0ff */
[----:B------:R-:W-:Y:S01]  /*06e0*/  IMAD.X R27, R19, 0x1, R23, P0 ;  /* 0x00000001131b7824 */ /* 0x000fe200000e0617 */
[----:B------:R-:W-:-:S05]  /*06f0*/  IADD3 R18, P0, R18, R9, RZ ;  /* 0x0000000912127210 */ /* 0x000fca0007f1e0ff */
[----:B------:R-:W-:Y:S01]  /*0700*/  IMAD.X R19, R19, 0x1, R22, P0 ;  /* 0x0000000113137824 */ /* 0x000fe200000e0616 */
[----:B------:R-:W-:Y:S01]  /*0710*/  IADD3 R28, P0, R20, R24, RZ ;  /* 0x00000018141c7210 */ /* 0x000fe20007f1e0ff */
[----:B------:R-:W-:-:S03]  /*0720*/  IMAD.WIDE R26, R21, 0x4, R26 ;  /* 0x00000004151a7825 */ /* 0x000fc600078e021a */
[----:B------:R-:W-:Y:S01]  /*0730*/  IADD3.X R29, R6, R25, RZ, P0, !PT ;  /* 0x00000019061d7210 */ /* 0x000fe200007fe4ff */
[----:B------:R-:W-:Y:S01]  /*0740*/  IMAD.WIDE R18, R21, 0x4, R18 ;  /* 0x0000000415127825 */ /* 0x000fe200078e0212 */
[----:B------:R-:W-:Y:S01]  /*0750*/  IADD3 R24, P0, R28, R8, RZ ;  /* 0x000000081c187210 */ /* 0x000fe20007f1e0ff */
[----:B------:R-:W2:Y:S04]  /*0760*/  LDG.E.EL R13, desc[UR4][R26.64] ;  /* 0x000000041a0d7981 */ /* 0x000ea8000c2e1900 */
[----:B------:R-:W-:Y:S01]  /*0770*/  IMAD.X R25, R29, 0x1, R23, P0 ;  /* 0x000000011d197824 */ /* 0x000fe200000e0617 */
[----:B------:R0:W3:Y:S01]  /*0780*/  LDG.E.EL R26, desc[UR4][R18.64] ;  /* 0x00000004121a7981 */ /* 0x0000e2000c2e1900 */
[----:B------:R-:W-:-:S06]  /*0790*/  IMAD.WIDE R24, R21, 0x4, R24 ;  /* 0x0000000415187825 */ /* 0x000fcc00078e0218 */
[----:B------:R-:W2:Y:S01]  /*07a0*/  LDG.E.EL R24, desc[UR4][R24.64] ;  /* 0x0000000418187981 */ /* 0x000ea2000c2e1900 */
[----:B0-----:R-:W-:-:S05]  /*07b0*/  IADD3 R18, P1, R28, R9, RZ ;  /* 0x000000091c127210 */ /* 0x001fca0007f3e0ff */
[----:B------:R-:W-:Y:S02]  /*07c0*/  IMAD.X R19, R29, 0x1, R22, P1 ;  /* 0x000000011d137824 */ /* 0x000fe400008e0616 */
[----:B------:R-:W-:-:S05]  /*07d0*/  IMAD.WIDE R18, R21, 0x4, R18 ;  /* 0x0000000415127825 */ /* 0x000fca00078e0212 */
[----:B------:R0:W3:Y:S02]  /*07e0*/  LDG.E.EL R27, desc[UR4][R18.64] ;  /* 0x00000004121b7981 */ /* 0x0000e4000c2e1900 */
[----:B0-----:R-:W0:Y:S02]  /*07f0*/  LDC.64 R18, c[0x0][0x258] ;  /* 0x00009600ff127b82 */ /* 0x001e240000000a00 */
[----:B0-----:R-:W-:-:S06]  /*0800*/  IMAD.WIDE R18, R4, 0x4, R18 ;  /* 0x0000000404127825 */ /* 0x001fcc00078e0212 */
[----:B------:R-:W4:Y:S01]  /*0810*/  LDG.E.EL R19, desc[UR4][R18.64] ;  /* 0x0000000412137981 */ /* 0x000f22000c2e1900 */
[----:B--2---:R-:W-:-:S04]  /*0820*/  FADD R28, -R13, R24 ;  /* 0x000000180d1c7221 */ /* 0x004fc80000000100 */
[----:B------:R-:W-:Y:S01]  /*0830*/  FFMA R13, R16, R28, R13 ;  /* 0x0000001c100d7223 */ /* 0x000fe2000000000d */
[----:B------:R-:W-:Y:S01]  /*0840*/  SHF.R.U32.HI R28, RZ, 0x18, R11 ;  /* 0x00000018ff1c7819 */ /* 0x000fe2000001160b */
[----:B---3--:R-:W-:-:S04]  /*0850*/  FADD R27, -R26, R27 ;  /* 0x0000001b1a1b7221 */ /* 0x008fc80000000100 */
[----:B------:R-:W-:Y:S01]  /*0860*/  FFMA R24, R16, R27, R26 ;  /* 0x0000001b10187223 */ /* 0x000fe2000000001a */
[----:B------:R-:W-:-:S04]  /*0870*/  LOP3.LUT R27, R28, 0x80, RZ, 0xc0, !PT ;  /* 0x000000801c1b7812 */ /* 0x000fc800078ec0ff */
[----:B------:R-:W-:-:S04]  /*0880*/  IADD3 R27, P0, R27, UR6, RZ ;  /* 0x000000061b1b7c10 */ /* 0x000fc8000ff1e0ff */
[C---:B------:R-:W-:Y:S02]  /*0890*/  LEA R16, P1, R10.reuse, R27, 0x2 ;  /* 0x0000001b0a107211 */ /* 0x040fe400078210ff */
[----:B------:R-:W-:Y:S02]  /*08a0*/  IADD3.X R25, RZ, UR7, RZ, P0, !PT ;  /* 0x00000007ff197c10 */ /* 0x000fe400087fe4ff */
[----:B------:R-:W-:Y:S02]  /*08b0*/  IADD3 R27, P0, R16, R3, RZ ;  /* 0x00000003101b7210 */ /* 0x000fe40007f1e0ff */
[----:B------:R-:W-:-:S05]  /*08c0*/  LEA.HI.X R25, R10, R25, R11, 0x2, P1 ;  /* 0x000000190a197211 */ /* 0x000fca00008f140b */
[----:B------:R-:W-:Y:S01]  /*08d0*/  IMAD.X R26, R25, 0x1, R5, P0 ;  /* 0x00000001191a7824 */ /* 0x000fe200000e0605 */
[----:B------:R-:W-:-:S05]  /*08e0*/  IADD3 R10, P0, R27, R9, RZ ;  /* 0x000000091b0a7210 */ /* 0x000fca0007f1e0ff */
[----:B------:R-:W-:Y:S01]  /*08f0*/  IMAD.X R11, R26, 0x1, R22, P0 ;  /* 0x000000011a0b7824 */ /* 0x000fe200000e0616 */
[----:B------:R-:W-:Y:S02]  /*0900*/  IADD3 R28, P0, R8, R27, RZ ;  /* 0x0000001b081c7210 */ /* 0x000fe40007f1e0ff */
[----:B------:R-:W-:-:S04]  /*0910*/  SHF.R.U32.HI R27, RZ, 0x18, R15 ;  /* 0x00000018ff1b7819 */ /* 0x000fc8000001160f */
[----:B------:R-:W-:Y:S02]  /*0920*/  LOP3.LUT R27, R27, 0x80, RZ, 0xc0, !PT ;  /* 0x000000801b1b7812 */ /* 0x000fe400078ec0ff */
[----:B------:R-:W-:Y:S02]  /*0930*/  IADD3.X R29, R23, R26, RZ, P0, !PT ;  /* 0x0000001a171d7210 */ /* 0x000fe400007fe4ff */
[----:B------:R-:W-:-:S04]  /*0940*/  IADD3 R27, P0, R27, UR6, RZ ;  /* 0x000000061b1b7c10 */ /* 0x000fc8000ff1e0ff */
[----:B------:R-:W-:Y:S01]  /*0950*/  LEA R26, P1, R14, R27, 0x2 ;  /* 0x0000001b0e1a7211 */ /* 0x000fe200078210ff */
[----:B------:R-:W-:-:S05]  /*0960*/  IMAD.X R27, RZ, RZ, UR7, P0 ;  /* 0x00000007ff1b7e24 */ /* 0x000fca00080e06ff */
[----:B------:R-:W-:Y:S02]  /*0970*/  LEA.HI.X R14, R14, R27, R15, 0x2, P1 ;  /* 0x0000001b0e0e7211 */ /* 0x000fe400008f140f */
[----:B------:R-:W-:-:S05]  /*0980*/  IADD3 R15, P0, R26, R3, RZ ;  /* 0x000000031a0f7210 */ /* 0x000fca0007f1e0ff */
[----:B------:R-:W-:Y:S01]  /*0990*/  IMAD.X R3, R14, 0x1, R5, P0 ;  /* 0x000000010e037824 */ /* 0x000fe200000e0605 */
[----:B------:R-:W-:Y:S01]  /*09a0*/  IADD3 R4, P0, R15, R9, RZ ;  /* 0x000000090f047210 */ /* 0x000fe20007f1e0ff */
[----:B------:R-:W-:-:S03]  /*09b0*/  IMAD.WIDE R10, R21, 0x4, R10 ;  /* 0x00000004150a7825 */ /* 0x000fc600078e020a */
[----:B------:R-:W-:Y:S01]  /*09c0*/  IADD3.X R5, R3, R22, RZ, P0, !PT ;  /* 0x0000001603057210 */ /* 0x000fe200007fe4ff */
[C---:B------:R-:W-:Y:S01]  /*09d0*/  IMAD.WIDE R28, R21.reuse, 0x4, R28 ;  /* 0x00000004151c7825 */ /* 0x040fe200078e021c */
[----:B------:R-:W-:Y:S01]  /*09e0*/  IADD3 R16, P0, R20, R16, RZ ;  /* 0x0000001014107210 */ /* 0x000fe20007f1e0ff */
[----:B------:R-:W2:Y:S01]  /*09f0*/  LDG.E.EL R10, desc[UR4][R10.64] ;  /* 0x000000040a0a7981 */ /* 0x000ea2000c2e1900 */
[----:B------:R-:W-:Y:S01]  /*0a00*/  IADD3 R20, P1, R20, R26, RZ ;  /* 0x0000001a14147210 */ /* 0x000fe20007f3e0ff */
[----:B------:R-:W-:-:S04]  /*0a10*/  IMAD.WIDE R4, R21, 0x4, R4 ;  /* 0x0000000415047825 */ /* 0x000fc800078e0204 */
[C---:B------:R-:W-:Y:S01]  /*0a20*/  IMAD.X R25, R6.reuse, 0x1, R25, P0 ;  /* 0x0000000106197824 */ /* 0x040fe200000e0619 */
[----:B------:R0:W2:Y:S01]  /*0a30*/  LDG.E.EL R26, desc[UR4][R4.64] ;  /* 0x00000004041a7981 */ /* 0x0000a2000c2e1900 */
[----:B------:R-:W-:Y:S01]  /*0a40*/  IMAD.X R6, R6, 0x1, R14, P1 ;  /* 0x0000000106067824 */ /* 0x000fe200008e060e */
[----:B------:R-:W-:Y:S02]  /*0a50*/  IADD3 R14, P0, R8, R15, RZ ;  /* 0x0000000f080e7210 */ /* 0x000fe40007f1e0ff */
[----:B------:R1:W3:Y:S01]  /*0a60*/  LDG.E.EL R11, desc[UR4][R28.64] ;  /* 0x000000041c0b7981 */ /* 0x0002e2000c2e1900 */
[----:B------:R-:W-:Y:S02]  /*0a70*/  IADD3 R30, P4, R20, R9, RZ ;  /* 0x00000009141e7210 */ /* 0x000fe40007f9e0ff */
[----:B0-----:R-:W-:Y:S02]  /*0a80*/  IADD3 R4, P1, R16, R8, RZ ;  /* 0x0000000810047210 */ /* 0x001fe40007f3e0ff */
[----:B------:R-:W-:-:S02]  /*0a90*/  IADD3 R8, P2, R20, R8, RZ ;  /* 0x0000000814087210 */ /* 0x000fc40007f5e0ff */
[----:B-1----:R-:W-:Y:S01]  /*0aa0*/  IADD3 R28, P3, R16, R9, RZ ;  /* 0x00000009101c7210 */ /* 0x002fe20007f7e0ff */
[C---:B------:R-:W-:Y:S01]  /*0ab0*/  IMAD.X R5, R25.reuse, 0x1, R23, P1 ;  /* 0x0000000119057824 */ /* 0x040fe200008e0617 */
[----:B------:R-:W-:Y:S01]  /*0ac0*/  IADD3.X R15, R23, R3, RZ, P0, !PT ;  /* 0x00000003170f7210 */ /* 0x000fe200007fe4ff */
[--C-:B------:R-:W-:Y:S01]  /*0ad0*/  IMAD.X R31, R6, 0x1, R22.reuse, P4 ;  /* 0x00000001061f7824 */ /* 0x100fe200020e0616 */
[----:B------:R-:W-:Y:S01]  /*0ae0*/  IADD3.X R9, R6, R23, RZ, P2, !PT ;  /* 0x0000001706097210 */ /* 0x000fe200017fe4ff */
[----:B------:R-:W-:Y:S02]  /*0af0*/  IMAD.X R29, R25, 0x1, R22, P3 ;  /* 0x00000001191d7824 */ /* 0x000fe400018e0616 */
[----:B------:R-:W0:Y:S01]  /*0b00*/  LDC.64 R22, c[0x0][0x260] ;  /* 0x00009800ff167b82 */ /* 0x000e220000000a00 */
[----:B------:R-:W-:-:S04]  /*0b10*/  IMAD.WIDE R14, R21, 0x4, R14 ;  /* 0x00000004150e7825 */ /* 0x000fc800078e020e */
[C---:B------:R-:W-:Y:S02]  /*0b20*/  IMAD.WIDE R4, R21.reuse, 0x4, R4 ;  /* 0x0000000415047825 */ /* 0x040fe400078e0204 */
[----:B------:R-:W3:Y:S02]  /*0b30*/  LDG.E.EL R14, desc[UR4][R14.64] ;  /* 0x000000040e0e7981 */ /* 0x000ee4000c2e1900 */
[C---:B------:R-:W-:Y:S02]  /*0b40*/  IMAD.WIDE R28, R21.reuse, 0x4, R28 ;  /* 0x00000004151c7825 */ /* 0x040fe400078e021c */
[----:B------:R-:W5:Y:S02]  /*0b50*/  LDG.E.EL R4, desc[UR4][R4.64] ;  /* 0x0000000404047981 */ /* 0x000f64000c2e1900 */
[C---:B------:R-:W-:Y:S02]  /*0b60*/  IMAD.WIDE R8, R21.reuse, 0x4, R8 ;  /* 0x0000000415087825 */ /* 0x040fe400078e0208 */
[----:B------:R-:W5:Y:S02]  /*0b70*/  LDG.E.EL R28, desc[UR4][R28.64] ;  /* 0x000000041c1c7981 */ /* 0x000f64000c2e1900 */
[----:B------:R-:W-:-:S02]  /*0b80*/  IMAD.WIDE R30, R21, 0x4, R30 ;  /* 0x00000004151e7825 */ /* 0x000fc400078e021e */
[----:B------:R-:W5:Y:S04]  /*0b90*/  LDG.E.EL R9, desc[UR4][R8.64] ;  /* 0x0000000408097981 */ /* 0x000f68000c2e1900 */
[----:B------:R-:W5:Y:S01]  /*0ba0*/  LDG.E.EL R31, desc[UR4][R30.64] ;  /* 0x000000041e1f7981 */ /* 0x000f62000c2e1900 */
[----:B0-----:R-:W-:Y:S02]  /*0bb0*/  IMAD.WIDE R22, R2, 0x4, R22 ;  /* 0x0000000402167825 */ /* 0x001fe400078e0216 */
[----:B------:R-:W0:Y:S04]  /*0bc0*/  LDC.64 R2, c[0x0][0x210] ;  /* 0x00008400ff027b82 */ /* 0x000e280000000a00 */
[----:B------:R-:W5:Y:S01]  /*0bd0*/  LDG.E.EL R22, desc[UR4][R22.64] ;  /* 0x0000000416167981 */ /* 0x000f62000c2e1900 */
[----:B------:R-:W-:Y:S01]  /*0be0*/  FADD R13, -R12, R13 ;  /* 0x0000000d0c0d7221 */ /* 0x000fe20000000100 */
[----:B------:R-:W-:-:S03]  /*0bf0*/  FADD R24, -R7, R24 ;  /* 0x0000001807187221 */ /* 0x000fc60000000100 */
[C---:B----4-:R-:W-:Y:S01]  /*0c00*/  FFMA R13, R19.reuse, R13, R12 ;  /* 0x0000000d130d7223 */ /* 0x050fe2000000000c */
[----:B------:R-:W-:-:S04]  /*0c10*/  FFMA R24, R19, R24, R7 ;  /* 0x0000001813187223 */ /* 0x000fc80000000007 */
[----:B------:R-:W-:Y:S01]  /*0c20*/  FADD R24, -R13, R24 ;  /* 0x000000180d187221 */ /* 0x000fe20000000100 */
[----:B0-----:R-:W-:-:S04]  /*0c30*/  IMAD.WIDE R2, R0, 0x4, R2 ;  /* 0x0000000400027825 */ /* 0x001fc800078e0202 */
[----:B--2---:R-:W-:-:S04]  /*0c40*/  FADD R26, -R10, R26 ;  /* 0x0000001a0a1a7221 */ /* 0x004fc80000000100 */
[----:B------:R-:W-:Y:S01]  /*0c50*/  FFMA R26, R17, R26, R10 ;  /* 0x0000001a111a7223 */ /* 0x000fe2000000000a */
[----:B---3--:R-:W-:-:S04]  /*0c60*/  FADD R6, -R11, R14 ;  /* 0x0000000e0b067221 */ /* 0x008fc80000000100 */
[----:B------:R-:W-:Y:S01]  /*0c70*/  FFMA R6, R17, R6, R11 ;  /* 0x0000000611067223 */ /* 0x000fe2000000000b */
[----:B-----5:R-:W-:Y:S01]  /*0c80*/  FADD R15, -R4, R9 ;  /* 0x00000009040f7221 */ /* 0x020fe20000000100 */
[----:B------:R-:W-:-:S03]  /*0c90*/  FADD R5, -R28, R31 ;  /* 0x0000001f1c057221 */ /* 0x000fc60000000100 */
[C---:B------:R-:W-:Y:S01]  /*0ca0*/  FFMA R15, R17.reuse, R15, R4 ;  /* 0x0000000f110f7223 */ /* 0x040fe20000000004 */
[----:B------:R-:W-:-:S03]  /*0cb0*/  FFMA R5, R17, R5, R28 ;  /* 0x0000000511057223 */ /* 0x000fc6000000001c */
[----:B------:R-:W-:Y:S01]  /*0cc0*/  FADD R15, -R6, R15 ;  /* 0x0000000f060f7221 */ /* 0x000fe20000000100 */
[----:B------:R-:W-:-:S03]  /*0cd0*/  FADD R5, -R26, R5 ;  /* 0x000000051a057221 */ /* 0x000fc60000000100 */
[C---:B------:R-:W-:Y:S01]  /*0ce0*/  FFMA R15, R19.reuse, R15, R6 ;  /* 0x0000000f130f7223 */ /* 0x040fe20000000006 */
[----:B------:R-:W-:-:S04]  /*0cf0*/  FFMA R26, R19, R5, R26 ;  /* 0x00000005131a7223 */ /* 0x000fc8000000001a */
[----:B------:R-:W-:Y:S01]  /*0d00*/  FADD R26, -R15, R26 ;  /* 0x0000001a0f1a7221 */ /* 0x000fe20000000100 */
[----:B------:R-:W-:-:S03]  /*0d10*/  FFMA R24, R22, R24, R13 ;  /* 0x0000001816187223 */ /* 0x000fc6000000000d */
[----:B------:R-:W-:-:S05]  /*0d20*/  FFMA R25, R22, R26, R15 ;  /* 0x0000001a16197223 */ /* 0x000fca000000000f */
[----:B------:R-:W-:Y:S01]  /*0d30*/  STG.E.64 desc[UR4][R2.64], R24 ;  /* 0x0000001802007986 */ /* 0x000fe2000c101b04 */
[----:B------:R-:W-:Y:S05]  /*0d40*/  EXIT ;  /* 0x000000000000794d */ /* 0x000fea0003800000 */
.L_x_0:
[----:B------:R-:W-:-:S00]  /*0d50*/  BRA `(.L_x_0) ;  /* 0xfffffffc00fc7947 */ /* 0x000fc0000383ffff */
[----:B------:R-:W-:-:S00]  /*0d60*/  NOP ;  /* 0x0000000000007918 */ /* 0x000fc00000000000 */
        /* <DEDUP_REMOVED lines=9> */
.L_x_1:


//--------------------- .nv.constant0.triton_poi_fused__unsafe_index_add_mul_sub_23 --------------------------
	.section	.nv.constant0.triton_poi_fused__unsafe_index_add_mul_sub_23,"a",@progbits
	.sectionflags	@""
	.align	4
.nv.constant0.triton_poi_fused__unsafe_index_add_mul_sub_23:
	.zero		620
